//
// Generated by NVIDIA NVVM Compiler
//
// Compiler Build ID: CL-36424714
// Cuda compilation tools, release 13.0, V13.0.88
// Based on NVVM 20.0.0
//

.version 9.0
.target sm_100
.address_size 64

	// .globl	_Z4permPi

.visible .entry _Z4permPi(
	.param .u64 .ptr .align 1 _Z4permPi_param_0
)
{
	.reg .pred 	%p<42>;
	.reg .b16 	%rs<66>;
	.reg .b32 	%r<95>;
	.reg .b64 	%rd<5>;

	ld.param.u64 	%rd2, [_Z4permPi_param_0];
	cvta.to.global.u64 	%rd1, %rd2;
	mov.u32 	%r1, %tid.x;
	mov.b32 	%r76, 0;
	st.global.u32 	[%rd1+8], %r76;
	mul.wide.u32 	%rd3, %r1, 4;
	add.s64 	%rd4, %rd1, %rd3;
	st.global.u32 	[%rd4+12], %r1;
	st.global.u32 	[%rd1+1040], %r76;
	bar.sync 	0;
	and.b32  	%r2, %r1, 7;
	add.s32 	%r3, %r2, -1;
	and.b32  	%r4, %r1, 3;
	and.b32  	%r5, %r1, 1;
	and.b32  	%r47, %r1, 1016;
	neg.s32 	%r6, %r47;
	mov.b16 	%rs47, 1;
$L__BB0_1:
	cvt.u32.u16 	%r48, %rs47;
	and.b32  	%r49, %r48, 255;
	{ 
	.reg .pred 	%p1; 
	.reg .pred 	%p2; 
	setp.ne.u32 	%p1, %r49, 0; 
	bar.red.or.pred 	%p2, 0, %p1; 
	selp.u32 	%r50, 1, 0, %p2; 
	}
	setp.eq.s32 	%p1, %r50, 0;
	@%p1 bra 	$L__BB0_42;
	setp.eq.s32 	%p2, %r1, 0;
	mov.b16 	%rs47, 0;
	@%p2 bra 	$L__BB0_40;
	setp.lt.u32 	%p3, %r1, 8;
	mov.b16 	%rs47, 0;
	@%p3 bra 	$L__BB0_22;
	mov.b16 	%rs47, 0;
	mov.u32 	%r74, %r6;
$L__BB0_5:
	.pragma "nounroll";
	setp.ne.s32 	%p4, %r1, 5;
	@%p4 bra 	$L__BB0_7;
	add.s32 	%r10, %r76, 1;
	mov.b32 	%r52, 112211;
	st.global.u32 	[%rd1], %r52;
	setp.lt.s32 	%p5, %r76, 19;
	selp.b16 	%rs47, 1, %rs47, %p5;
	mov.u32 	%r76, %r10;
$L__BB0_7:
	setp.ne.s32 	%p6, %r1, 5;
	@%p6 bra 	$L__BB0_9;
	add.s32 	%r12, %r76, 1;
	mov.b32 	%r53, 112211;
	st.global.u32 	[%rd1], %r53;
	setp.lt.s32 	%p7, %r76, 19;
	selp.b16 	%rs47, 1, %rs47, %p7;
	mov.u32 	%r76, %r12;
$L__BB0_9:
	setp.ne.s32 	%p8, %r1, 5;
	@%p8 bra 	$L__BB0_11;
	add.s32 	%r14, %r76, 1;
	mov.b32 	%r54, 112211;
	st.global.u32 	[%rd1], %r54;
	setp.lt.s32 	%p9, %r76, 19;
	selp.b16 	%rs47, 1, %rs47, %p9;
	mov.u32 	%r76, %r14;
$L__BB0_11:
	setp.ne.s32 	%p10, %r1, 5;
	@%p10 bra 	$L__BB0_13;
	add.s32 	%r16, %r76, 1;
	mov.b32 	%r55, 112211;
	st.global.u32 	[%rd1], %r55;
	setp.lt.s32 	%p11, %r76, 19;
	selp.b16 	%rs47, 1, %rs47, %p11;
	mov.u32 	%r76, %r16;
$L__BB0_13:
	setp.ne.s32 	%p12, %r1, 5;
	@%p12 bra 	$L__BB0_15;
	add.s32 	%r18, %r76, 1;
	mov.b32 	%r56, 112211;
	st.global.u32 	[%rd1], %r56;
	setp.lt.s32 	%p13, %r76, 19;
	selp.b16 	%rs47, 1, %rs47, %p13;
	mov.u32 	%r76, %r18;
$L__BB0_15:
	setp.ne.s32 	%p14, %r1, 5;
	@%p14 bra 	$L__BB0_17;
	add.s32 	%r20, %r76, 1;
	mov.b32 	%r57, 112211;
	st.global.u32 	[%rd1], %r57;
	setp.lt.s32 	%p15, %r76, 19;
	selp.b16 	%rs47, 1, %rs47, %p15;
	mov.u32 	%r76, %r20;
$L__BB0_17:
	setp.ne.s32 	%p16, %r1, 5;
	@%p16 bra 	$L__BB0_19;
	add.s32 	%r22, %r76, 1;
	mov.b32 	%r58, 112211;
	st.global.u32 	[%rd1], %r58;
	setp.lt.s32 	%p17, %r76, 19;
	selp.b16 	%rs47, 1, %rs47, %p17;
	mov.u32 	%r76, %r22;
$L__BB0_19:
	setp.ne.s32 	%p18, %r1, 5;
	@%p18 bra 	$L__BB0_21;
	add.s32 	%r24, %r76, 1;
	mov.b32 	%r59, 112211;
	st.global.u32 	[%rd1], %r59;
	setp.lt.s32 	%p19, %r76, 19;
	selp.b16 	%rs47, 1, %rs47, %p19;
	mov.u32 	%r76, %r24;
$L__BB0_21:
	add.s32 	%r74, %r74, 8;
	setp.ne.s32 	%p20, %r74, 0;
	@%p20 bra 	$L__BB0_5;
$L__BB0_22:
	setp.eq.s32 	%p21, %r2, 0;
	@%p21 bra 	$L__BB0_40;
	setp.lt.u32 	%p22, %r3, 3;
	@%p22 bra 	$L__BB0_32;
	setp.ne.s32 	%p23, %r1, 5;
	@%p23 bra 	$L__BB0_26;
	add.s32 	%r29, %r76, 1;
	mov.b32 	%r61, 112211;
	st.global.u32 	[%rd1], %r61;
	setp.lt.s32 	%p24, %r76, 19;
	selp.b16 	%rs47, 1, %rs47, %p24;
	mov.u32 	%r76, %r29;
$L__BB0_26:
	setp.ne.s32 	%p25, %r1, 5;
	@%p25 bra 	$L__BB0_28;
	add.s32 	%r31, %r76, 1;
	mov.b32 	%r62, 112211;
	st.global.u32 	[%rd1], %r62;
	setp.lt.s32 	%p26, %r76, 19;
	selp.b16 	%rs47, 1, %rs47, %p26;
	mov.u32 	%r76, %r31;
$L__BB0_28:
	setp.ne.s32 	%p27, %r1, 5;
	@%p27 bra 	$L__BB0_30;
	add.s32 	%r33, %r76, 1;
	mov.b32 	%r63, 112211;
	st.global.u32 	[%rd1], %r63;
	setp.lt.s32 	%p28, %r76, 19;
	selp.b16 	%rs47, 1, %rs47, %p28;
	mov.u32 	%r76, %r33;
$L__BB0_30:
	setp.ne.s32 	%p29, %r1, 5;
	@%p29 bra 	$L__BB0_32;
	add.s32 	%r35, %r76, 1;
	mov.b32 	%r64, 112211;
	st.global.u32 	[%rd1], %r64;
	setp.lt.s32 	%p30, %r76, 19;
	selp.b16 	%rs47, 1, %rs47, %p30;
	mov.u32 	%r76, %r35;
$L__BB0_32:
	setp.eq.s32 	%p31, %r4, 0;
	@%p31 bra 	$L__BB0_40;
	setp.eq.s32 	%p32, %r4, 1;
	mov.u16 	%rs63, %rs47;
	mov.u32 	%r92, %r76;
	@%p32 bra 	$L__BB0_38;
	setp.ne.s32 	%p33, %r1, 5;
	mov.u32 	%r92, %r76;
	mov.u16 	%rs63, %rs47;
	@%p33 bra 	$L__BB0_36;
	add.s32 	%r92, %r76, 1;
	mov.b32 	%r66, 112211;
	st.global.u32 	[%rd1], %r66;
	setp.lt.s32 	%p34, %r76, 19;
	selp.b16 	%rs63, 1, %rs47, %p34;
$L__BB0_36:
	setp.ne.s32 	%p35, %r1, 5;
	@%p35 bra 	$L__BB0_38;
	add.s32 	%r40, %r92, 1;
	mov.b32 	%r67, 112211;
	st.global.u32 	[%rd1], %r67;
	setp.lt.s32 	%p36, %r92, 19;
	selp.b16 	%rs63, 1, %rs63, %p36;
	mov.u32 	%r92, %r40;
$L__BB0_38:
	setp.eq.s32 	%p37, %r5, 0;
	setp.ne.s32 	%p38, %r1, 5;
	selp.b32 	%r76, %r92, %r92, %p37;
	selp.b16 	%rs47, %rs63, %rs63, %p37;
	@%p38 bra 	$L__BB0_40;
	add.s32 	%r76, %r92, 1;
	mov.b32 	%r68, 112211;
	st.global.u32 	[%rd1], %r68;
	setp.lt.s32 	%p39, %r92, 19;
	selp.b16 	%rs47, 1, %rs63, %p39;
$L__BB0_40:
	setp.ne.s32 	%p40, %r1, 0;
	@%p40 bra 	$L__BB0_1;
	ld.global.u32 	%r69, [%rd1+1040];
	add.s32 	%r70, %r69, 1;
	st.global.u32 	[%rd1+1040], %r70;
	bra.uni 	$L__BB0_1;
$L__BB0_42:
	bar.sync 	0;
	setp.ne.s32 	%p41, %r1, 17;
	@%p41 bra 	$L__BB0_44;
	ld.global.u32 	%r71, [%rd1];
	st.global.u32 	[%rd1+4], %r71;
$L__BB0_44:
	mov.b32 	%r72, 321321321;
	st.global.u32 	[%rd1+8], %r72;
	ret;

}


// ===== COMPILED SASS (sm_100) =====

	.target	sm_100

	.elftype	@"ET_EXEC"


//--------------------- .note.nv.tkinfo           --------------------------
	.section	.note.nv.tkinfo,"",@"SHT_NOTE"
	.sectionflags	@"SHF_NOTE_NV_TKINFO"
	.tkinfo
        /*0018*/ 	.word	0x00000002
        /*0030*/ 	.string	""
        /*0030*/ 	.string	"ptxas"
        /*0030*/ 	.string	"Cuda compilation tools, release 13.0, V13.0.88"
        /*0030*/ 	.string	"Build cuda_13.0.r13.0/compiler.36424714_0"
        /*0030*/ 	.string	"-arch sm_100 -m 64 "



//--------------------- .note.nv.cuinfo           --------------------------
	.section	.note.nv.cuinfo,"",@"SHT_NOTE"
	.sectionflags	@"SHF_NOTE_NV_CUINFO"
        /*0018*/ 	.short	0x0002
        /*001a*/ 	.short	0x0064
        /*001c*/ 	.short	0x0082
	.zero		2


//--------------------- .nv.info                  --------------------------
	.section	.nv.info,"",@"SHT_CUDA_INFO"
	.align	4


	//----- nvinfo : EIATTR_REGCOUNT
	.align		4
        /*0000*/ 	.byte	0x04, 0x2f
        /*0002*/ 	.short	(.L_1 - .L_0)
	.align		4
.L_0:
        /*0004*/ 	.word	index@(_Z4permPi)
        /*0008*/ 	.word	0x00000020


	//----- nvinfo : EIATTR_FRAME_SIZE
	.align		4
.L_1:
        /*000c*/ 	.byte	0x04, 0x11
        /*000e*/ 	.short	(.L_3 - .L_2)
	.align		4
.L_2:
        /*0010*/ 	.word	index@(_Z4permPi)
        /*0014*/ 	.word	0x00000000


	//----- nvinfo : EIATTR_MIN_STACK_SIZE
	.align		4
.L_3:
        /*0018*/ 	.byte	0x04, 0x12
        /*001a*/ 	.short	(.L_5 - .L_4)
	.align		4
.L_4:
        /*001c*/ 	.word	index@(_Z4permPi)
        /*0020*/ 	.word	0x00000000
.L_5:


//--------------------- .nv.compat                --------------------------
	.section	.nv.compat,"",@"SHT_CUDA_COMPAT_INFO"
	.align	4
        /*0000*/ 	.byte	0x02, 0x09, 0x00, 0x00, 0x02, 0x02, 0x01, 0x00, 0x02, 0x05, 0x05, 0x00, 0x03, 0x07, 0x01, 0x01
        /*0010*/ 	.byte	0x02, 0x03, 0x00, 0x00, 0x02, 0x06, 0x01, 0x00, 0x04, 0x0b, 0x08, 0x00, 0x09, 0x00, 0x00, 0x00
        /*0020*/ 	.byte	0x00, 0x00, 0x00, 0x00


//--------------------- .nv.info._Z4permPi        --------------------------
	.section	.nv.info._Z4permPi,"",@"SHT_CUDA_INFO"
	.sectionflags	@""
	.align	4


	//----- nvinfo : EIATTR_CUDA_API_VERSION
	.align		4
        /*0000*/ 	.byte	0x04, 0x37
        /*0002*/ 	.short	(.L_7 - .L_6)
.L_6:
        /*0004*/ 	.word	0x00000082


	//----- nvinfo : EIATTR_KPARAM_INFO
	.align		4
.L_7:
        /*0008*/ 	.byte	0x04, 0x17
        /*000a*/ 	.short	(.L_9 - .L_8)
.L_8:
        /*000c*/ 	.word	0x00000000
        /*0010*/ 	.short	0x0000
        /*0012*/ 	.short	0x0000
        /*0014*/ 	.byte	0x00, 0xf5, 0x21, 0x00


	//----- nvinfo : EIATTR_SPARSE_MMA_MASK
	.align		4
.L_9:
        /*0018*/ 	.byte	0x03, 0x50
        /*001a*/ 	.short	0x0000


	//----- nvinfo : EIATTR_MAXREG_COUNT
	.align		4
        /*001c*/ 	.byte	0x03, 0x1b
        /*001e*/ 	.short	0x00ff


	//----- nvinfo : EIATTR_NUM_BARRIERS
	.align		4
        /*0020*/ 	.byte	0x02, 0x4c
        /*0022*/ 	.byte	0x01
	.zero		1


	//----- nvinfo : EIATTR_MERCURY_ISA_VERSION
	.align		4
        /*0024*/ 	.byte	0x03, 0x5f
        /*0026*/ 	.short	0x0101


	//----- nvinfo : EIATTR_VRC_CTA_INIT_COUNT
	.align		4
        /*0028*/ 	.byte	0x02, 0x4a
	.zero		1
	.zero		1


	//----- nvinfo : EIATTR_EXIT_INSTR_OFFSETS
	.align		4
        /*002c*/ 	.byte	0x04, 0x1c
        /*002e*/ 	.short	(.L_11 - .L_10)


	//   ....[0]....
.L_10:
        /*0030*/ 	.word	0x00000bf0


	//----- nvinfo : EIATTR_CRS_STACK_SIZE
	.align		4
.L_11:
        /*0034*/ 	.byte	0x04, 0x1e
        /*0036*/ 	.short	(.L_13 - .L_12)
.L_12:
        /*0038*/ 	.word	0x00000000


	//----- nvinfo : EIATTR_CBANK_PARAM_SIZE
	.align		4
.L_13:
        /*003c*/ 	.byte	0x03, 0x19
        /*003e*/ 	.short	0x0008


	//----- nvinfo : EIATTR_PARAM_CBANK
	.align		4
        /*0040*/ 	.byte	0x04, 0x0a
        /*0042*/ 	.short	(.L_15 - .L_14)
	.align		4
.L_14:
        /*0044*/ 	.word	index@(.nv.constant0._Z4permPi)
        /*0048*/ 	.short	0x0380
        /*004a*/ 	.short	0x0008


	//----- nvinfo : EIATTR_SW_WAR
	.align		4
.L_15:
        /*004c*/ 	.byte	0x04, 0x36
        /*004e*/ 	.short	(.L_17 - .L_16)
.L_16:
        /*0050*/ 	.word	0x00000008
.L_17:


//--------------------- .nv.callgraph             --------------------------
	.section	.nv.callgraph,"",@"SHT_CUDA_CALLGRAPH"
	.align	4
	.sectionentsize	8
	.align		4
        /*0000*/ 	.word	0x00000000
	.align		4
        /*0004*/ 	.word	0xffffffff
	.align		4
        /*0008*/ 	.word	0x00000000
	.align		4
        /*000c*/ 	.word	0xfffffffe
	.align		4
        /*0010*/ 	.word	0x00000000
	.align		4
        /*0014*/ 	.word	0xfffffffd
	.align		4
        /*0018*/ 	.word	0x00000000
	.align		4
        /*001c*/ 	.word	0xfffffffc


//--------------------- .text._Z4permPi           --------------------------
	.section	.text._Z4permPi,"ax",@progbits
	.align	128
        .global         _Z4permPi
        .type           _Z4permPi,@function
        .size           _Z4permPi,(.L_x_17 - _Z4permPi)
        .other          _Z4permPi,@"STO_CUDA_ENTRY STV_DEFAULT"
_Z4permPi:
.text._Z4permPi:
[----:B------:R-:W-:Y:S01]  /*0000*/  LDC R1, c[0x0][0x37c] ;  /* 0x0000df00ff017b82 */ /* 0x000fe20000000800 */
[----:B------:R-:W0:Y:S07]  /*0010*/  S2R R0, SR_TID.X ;  /* 0x0000000000007919 */ /* 0x000e2e0000002100 */
[----:B------:R-:W0:Y:S01]  /*0020*/  LDC.64 R4, c[0x0][0x380] ;  /* 0x0000e000ff047b82 */ /* 0x000e220000000a00 */
[----:B------:R-:W1:Y:S07]  /*0030*/  LDCU.64 UR4, c[0x0][0x358] ;  /* 0x00006b00ff0477ac */ /* 0x000e6e0008000a00 */
[----:B------:R-:W1:Y:S01]  /*0040*/  LDC.64 R6, c[0x0][0x380] ;  /* 0x0000e000ff067b82 */ /* 0x000e620000000a00 */
[C---:B0-----:R-:W-:Y:S01]  /*0050*/  IMAD.WIDE.U32 R4, R0.reuse, 0x4, R4 ;  /* 0x0000000400047825 */ /* 0x041fe200078e0004 */
[----:B-1----:R0:W-:Y:S01]  /*0060*/  STG.E desc[UR4][R6.64+0x8], RZ ;  /* 0x000008ff06007986 */ /* 0x0021e2000c101904 */
[----:B------:R-:W-:-:S03]  /*0070*/  LOP3.LUT R2, R0, 0x3f8, RZ, 0xc0, !PT ;  /* 0x000003f800027812 */ /* 0x000fc600078ec0ff */
[----:B------:R0:W-:Y:S02]  /*0080*/  STG.E desc[UR4][R4.64+0xc], R0 ;  /* 0x00000c0004007986 */ /* 0x0001e4000c101904 */
[----:B------:R-:W-:Y:S02]  /*0090*/  IMAD.MOV R2, RZ, RZ, -R2 ;  /* 0x000000ffff027224 */ /* 0x000fe400078e0a02 */
[----:B------:R0:W-:Y:S01]  /*00a0*/  STG.E desc[UR4][R6.64+0x410], RZ ;  /* 0x000410ff06007986 */ /* 0x0001e2000c101904 */
[----:B------:R-:W-:Y:S08]  /*00b0*/  BAR.SYNC.DEFER_BLOCKING 0x0 ;  /* 0x0000000000007b1d */ /* 0x000ff00000010000 */
[----:B------:R-:W-:Y:S06]  /*00c0*/  BAR.RED.OR.DEFER_BLOCKING 0x0, PT ;  /* 0x0000000000007b1d */ /* 0x000fec0003814800 */
[----:B------:R-:W1:Y:S02]  /*00d0*/  B2R.RESULT RZ, P0 ;  /* 0x0000000000ff731c */ /* 0x000e640000004000 */
[----:B01----:R-:W-:Y:S05]  /*00e0*/  @!P0 BRA `(.L_x_0) ;  /* 0x0000000800908947 */ /* 0x003fea0003800000 */
[C---:B------:R-:W-:Y:S01]  /*00f0*/  LOP3.LUT R20, R0.reuse, 0x7, RZ, 0xc0, !PT ;  /* 0x0000000700147812 */ /* 0x040fe200078ec0ff */
[----:B------:R-:W-:Y:S01]  /*0100*/  IMAD.MOV.U32 R4, RZ, RZ, RZ ;  /* 0x000000ffff047224 */ /* 0x000fe200078e00ff */
[----:B------:R-:W-:-:S03]  /*0110*/  LOP3.LUT R21, R0, 0x3, RZ, 0xc0, !PT ;  /* 0x0000000300157812 */ /* 0x000fc600078ec0ff */
[----:B------:R-:W-:-:S05]  /*0120*/  VIADD R3, R20, 0xffffffff ;  /* 0xffffffff14037836 */ /* 0x000fca0000000000 */
[----:B------:R-:W-:-:S13]  /*0130*/  ISETP.GE.U32.AND P2, PT, R3, 0x3, PT ;  /* 0x000000030300780c */ /* 0x000fda0003f46070 */
.L_x_13:
[----:B------:R-:W-:Y:S01]  /*0140*/  ISETP.NE.AND P0, PT, R0, RZ, PT ;  /* 0x000000ff0000720c */ /* 0x000fe20003f05270 */
[----:B------:R-:W-:Y:S01]  /*0150*/  BSSY.RECONVERGENT B0, `(.L_x_1) ;  /* 0x0000092000007945 */ /* 0x000fe20003800200 */
[----:B------:R-:W-:-:S11]  /*0160*/  PRMT R3, RZ, 0x7610, R3 ;  /* 0x00007610ff037816 */ /* 0x000fd60000000003 */
[----:B01234-:R-:W-:Y:S05]  /*0170*/  @!P0 BRA `(.L_x_2) ;  /* 0x00000008003c8947 */ /* 0x01ffea0003800000 */
[----:B------:R-:W-:Y:S01]  /*0180*/  ISETP.GE.U32.AND P0, PT, R0, 0x8, PT ;  /* 0x000000080000780c */ /* 0x000fe20003f06070 */
[----:B------:R-:W-:Y:S01]  /*0190*/  BSSY.RECONVERGENT B1, `(.L_x_3) ;  /* 0x000004c000017945 */ /* 0x000fe20003800200 */
[----:B------:R-:W-:Y:S02]  /*01a0*/  ISETP.NE.AND P3, PT, R20, RZ, PT ;  /* 0x000000ff1400720c */ /* 0x000fe40003f65270 */
[----:B------:R-:W-:-:S09]  /*01b0*/  PRMT R3, RZ, 0x7610, R3 ;  /* 0x00007610ff037816 */ /* 0x000fd20000000003 */
[----:B------:R-:W-:Y:S05]  /*01c0*/  @!P0 BRA `(.L_x_4) ;  /* 0x0000000400208947 */ /* 0x000fea0003800000 */
[C---:B------:R-:W-:Y:S01]  /*01d0*/  ISETP.NE.AND P0, PT, R0.reuse, 0x5, PT ;  /* 0x000000050000780c */ /* 0x040fe20003f05270 */
[----:B------:R-:W-:Y:S01]  /*01e0*/  IMAD.MOV.U32 R5, RZ, RZ, R2 ;  /* 0x000000ffff057224 */ /* 0x000fe200078e0002 */
[----:B------:R-:W-:Y:S02]  /*01f0*/  ISETP.NE.AND P1, PT, R0, 0x5, PT ;  /* 0x000000050000780c */ /* 0x000fe40003f25270 */
[----:B------:R-:W-:-:S11]  /*0200*/  PRMT R3, RZ, 0x7610, R3 ;  /* 0x00007610ff037816 */ /* 0x000fd60000000003 */
.L_x_5:
[----:B0-----:R-:W0:Y:S01]  /*0210*/  @!P0 LDC.64 R6, c[0x0][0x380] ;  /* 0x0000e000ff068b82 */ /* 0x001e220000000a00 */
[C---:B------:R-:W-:Y:S01]  /*0220*/  @!P0 ISETP.GE.AND P4, PT, R4.reuse, 0x13, PT ;  /* 0x000000130400880c */ /* 0x040fe20003f86270 */
[----:B------:R-:W-:Y:S02]  /*0230*/  @!P0 IMAD.MOV.U32 R9, RZ, RZ, 0x1b653 ;  /* 0x0001b653ff098424 */ /* 0x000fe400078e00ff */
[----:B------:R-:W-:Y:S01]  /*0240*/  @!P0 VIADD R8, R4, 0x1 ;  /* 0x0000000104088836 */ /* 0x000fe20000000000 */
[----:B------:R-:W-:Y:S01]  /*0250*/  @!P0 SEL R10, R3, 0x1, P4 ;  /* 0x00000001030a8807 */ /* 0x000fe20002000000 */
[----:B------:R-:W-:Y:S02]  /*0260*/  VIADD R5, R5, 0x8 ;  /* 0x0000000805057836 */ /* 0x000fe40000000000 */
[----:B------:R-:W-:Y:S01]  /*0270*/  @!P0 IMAD.MOV.U32 R4, RZ, RZ, R8 ;  /* 0x000000ffff048224 */ /* 0x000fe200078e0008 */
[----:B------:R-:W-:Y:S01]  /*0280*/  @!P0 PRMT R3, R10, 0x7610, R3 ;  /* 0x000076100a038816 */ /* 0x000fe20000000003 */
[----:B0-----:R0:W-:Y:S01]  /*0290*/  @!P0 STG.E desc[UR4][R6.64], R9 ;  /* 0x0000000906008986 */ /* 0x0011e2000c101904 */
[----:B------:R-:W-:-:S13]  /*02a0*/  PLOP3.LUT P0, PT, P1, PT, PT, 0x80, 0x8 ;  /* 0x000000000008781c */ /* 0x000fda0000f0f070 */
[C---:B------:R-:W-:Y:S01]  /*02b0*/  @!P0 VIADD R8, R4.reuse, 0x1 ;  /* 0x0000000104088836 */ /* 0x040fe20000000000 */
[----:B------:R-:W-:Y:S01]  /*02c0*/  @!P0 ISETP.GE.AND P4, PT, R4, 0x13, PT ;  /* 0x000000130400880c */ /* 0x000fe20003f86270 */
[----:B------:R-:W1:Y:S01]  /*02d0*/  @!P0 LDC.64 R16, c[0x0][0x380] ;  /* 0x0000e000ff108b82 */ /* 0x000e620000000a00 */
[----:B------:R-:W-:Y:S02]  /*02e0*/  @!P0 IMAD.MOV.U32 R25, RZ, RZ, 0x1b653 ;  /* 0x0001b653ff198424 */ /* 0x000fe400078e00ff */
[----:B------:R-:W-:Y:S01]  /*02f0*/  @!P0 IMAD.MOV.U32 R4, RZ, RZ, R8 ;  /* 0x000000ffff048224 */ /* 0x000fe200078e0008 */
[----:B------:R-:W-:Y:S01]  /*0300*/  @!P0 SEL R10, R3, 0x1, P4 ;  /* 0x00000001030a8807 */ /* 0x000fe20002000000 */
[----:B------:R-:W-:Y:S02]  /*0310*/  @!P0 IMAD.MOV.U32 R27, RZ, RZ, 0x1b653 ;  /* 0x0001b653ff1b8424 */ /* 0x000fe400078e00ff */
[----:B------:R-:W-:Y:S01]  /*0320*/  @!P0 VIADD R8, R4, 0x1 ;  /* 0x0000000104088836 */ /* 0x000fe20000000000 */
[----:B------:R-:W-:Y:S01]  /*0330*/  @!P0 PRMT R3, R10, 0x7610, R3 ;  /* 0x000076100a038816 */ /* 0x000fe20000000003 */
[----:B------:R-:W2:Y:S01]  /*0340*/  @!P0 LDC.64 R18, c[0x0][0x380] ;  /* 0x0000e000ff128b82 */ /* 0x000ea20000000a00 */
[----:B------:R-:W-:Y:S01]  /*0350*/  @!P0 ISETP.GE.AND P4, PT, R4, 0x13, PT ;  /* 0x000000130400880c */ /* 0x000fe20003f86270 */
[----:B------:R-:W-:-:S02]  /*0360*/  @!P0 IMAD.MOV.U32 R4, RZ, RZ, R8 ;  /* 0x000000ffff048224 */ /* 0x000fc400078e0008 */
[----:B------:R-:W-:Y:S01]  /*0370*/  @!P0 IMAD.MOV.U32 R29, RZ, RZ, 0x1b653 ;  /* 0x0001b653ff1d8424 */ /* 0x000fe200078e00ff */
[----:B------:R-:W-:Y:S01]  /*0380*/  @!P0 SEL R10, R3, 0x1, P4 ;  /* 0x00000001030a8807 */ /* 0x000fe20002000000 */
[C---:B0-----:R-:W-:Y:S01]  /*0390*/  @!P0 VIADD R6, R4.reuse, 0x1 ;  /* 0x0000000104068836 */ /* 0x041fe20000000000 */
[----:B------:R-:W-:Y:S01]  /*03a0*/  @!P0 ISETP.GE.AND P4, PT, R4, 0x13, PT ;  /* 0x000000130400880c */ /* 0x000fe20003f86270 */
[----:B------:R-:W0:Y:S01]  /*03b0*/  @!P0 LDC.64 R12, c[0x0][0x380] ;  /* 0x0000e000ff0c8b82 */ /* 0x000e220000000a00 */
[----:B------:R-:W-:Y:S01]  /*03c0*/  @!P0 PRMT R3, R10, 0x7610, R3 ;  /* 0x000076100a038816 */ /* 0x000fe20000000003 */
[----:B------:R-:W-:Y:S02]  /*03d0*/  @!P0 IMAD.MOV.U32 R4, RZ, RZ, R6 ;  /* 0x000000ffff048224 */ /* 0x000fe400078e0006 */
[----:B------:R-:W-:Y:S01]  /*03e0*/  @!P0 IMAD.MOV.U32 R26, RZ, RZ, 0x1b653 ;  /* 0x0001b653ff1a8424 */ /* 0x000fe200078e00ff */
[----:B------:R-:W-:Y:S01]  /*03f0*/  @!P0 SEL R7, R3, 0x1, P4 ;  /* 0x0000000103078807 */ /* 0x000fe20002000000 */
[C---:B------:R-:W-:Y:S01]  /*0400*/  @!P0 VIADD R22, R4.reuse, 0x1 ;  /* 0x0000000104168836 */ /* 0x040fe20000000000 */
[----:B------:R-:W-:Y:S01]  /*0410*/  @!P0 ISETP.GE.AND P4, PT, R4, 0x13, PT ;  /* 0x000000130400880c */ /* 0x000fe20003f86270 */
[----:B------:R-:W3:Y:S01]  /*0420*/  @!P0 LDC.64 R8, c[0x0][0x380] ;  /* 0x0000e000ff088b82 */ /* 0x000ee20000000a00 */
[----:B------:R-:W-:Y:S01]  /*0430*/  @!P0 PRMT R3, R7, 0x7610, R3 ;  /* 0x0000761007038816 */ /* 0x000fe20000000003 */
[----:B------:R-:W-:-:S02]  /*0440*/  @!P0 IMAD.MOV.U32 R4, RZ, RZ, R22 ;  /* 0x000000ffff048224 */ /* 0x000fc400078e0016 */
[----:B------:R-:W-:Y:S01]  /*0450*/  @!P0 IMAD.MOV.U32 R28, RZ, RZ, 0x1b653 ;  /* 0x0001b653ff1c8424 */ /* 0x000fe200078e00ff */
[----:B------:R-:W-:Y:S01]  /*0460*/  @!P0 SEL R23, R3, 0x1, P4 ;  /* 0x0000000103178807 */ /* 0x000fe20002000000 */
[C---:B------:R-:W-:Y:S01]  /*0470*/  @!P0 VIADD R22, R4.reuse, 0x1 ;  /* 0x0000000104168836 */ /* 0x040fe20000000000 */
[----:B------:R-:W-:Y:S01]  /*0480*/  @!P0 ISETP.GE.AND P4, PT, R4, 0x13, PT ;  /* 0x000000130400880c */ /* 0x000fe20003f86270 */
[----:B------:R-:W4:Y:S01]  /*0490*/  @!P0 LDC.64 R6, c[0x0][0x380] ;  /* 0x0000e000ff068b82 */ /* 0x000f220000000a00 */
[----:B------:R-:W-:Y:S01]  /*04a0*/  @!P0 PRMT R3, R23, 0x7610, R3 ;  /* 0x0000761017038816 */ /* 0x000fe20000000003 */
[----:B------:R-:W-:Y:S02]  /*04b0*/  @!P0 IMAD.MOV.U32 R23, RZ, RZ, 0x1b653 ;  /* 0x0001b653ff178424 */ /* 0x000fe400078e00ff */
[----:B------:R-:W-:Y:S01]  /*04c0*/  @!P0 IMAD.MOV.U32 R4, RZ, RZ, R22 ;  /* 0x000000ffff048224 */ /* 0x000fe200078e0016 */
[----:B------:R-:W-:Y:S01]  /*04d0*/  @!P0 SEL R24, R3, 0x1, P4 ;  /* 0x0000000103188807 */ /* 0x000fe20002000000 */
[----:B------:R-:W-:Y:S01]  /*04e0*/  @!P0 IMAD.MOV.U32 R22, RZ, RZ, 0x1b653 ;  /* 0x0001b653ff168424 */ /* 0x000fe200078e00ff */
[----:B-1----:R-:W-:Y:S01]  /*04f0*/  @!P0 STG.E desc[UR4][R16.64], R23 ;  /* 0x0000001710008986 */ /* 0x002fe2000c101904 */
[----:B------:R-:W1:Y:S01]  /*0500*/  @!P0 LDC.64 R14, c[0x0][0x380] ;  /* 0x0000e000ff0e8b82 */ /* 0x000e620000000a00 */
[----:B------:R-:W-:-:S02]  /*0510*/  @!P0 PRMT R3, R24, 0x7610, R3 ;  /* 0x0000761018038816 */ /* 0x000fc40000000003 */
[----:B--2---:R-:W-:Y:S01]  /*0520*/  @!P0 STG.E desc[UR4][R18.64], R25 ;  /* 0x0000001912008986 */ /* 0x004fe2000c101904 */
[----:B------:R-:W-:-:S03]  /*0530*/  @!P0 ISETP.GE.AND P4, PT, R4, 0x13, PT ;  /* 0x000000130400880c */ /* 0x000fc60003f86270 */
[----:B0-----:R0:W-:Y:S01]  /*0540*/  @!P0 STG.E desc[UR4][R12.64], R27 ;  /* 0x0000001b0c008986 */ /* 0x0011e2000c101904 */
[----:B------:R-:W2:Y:S03]  /*0550*/  @!P0 LDC.64 R10, c[0x0][0x380] ;  /* 0x0000e000ff0a8b82 */ /* 0x000ea60000000a00 */
[----:B---3--:R-:W-:Y:S04]  /*0560*/  @!P0 STG.E desc[UR4][R8.64], R29 ;  /* 0x0000001d08008986 */ /* 0x008fe8000c101904 */
[----:B----4-:R3:W-:Y:S01]  /*0570*/  @!P0 STG.E desc[UR4][R6.64], R22 ;  /* 0x0000001606008986 */ /* 0x0107e2000c101904 */
[----:B0-----:R-:W-:Y:S01]  /*0580*/  @!P0 VIADD R12, R4, 0x1 ;  /* 0x00000001040c8836 */ /* 0x001fe20000000000 */
[----:B------:R-:W-:-:S02]  /*0590*/  @!P0 SEL R13, R3, 0x1, P4 ;  /* 0x00000001030d8807 */ /* 0x000fc40002000000 */
[----:B------:R-:W-:Y:S01]  /*05a0*/  ISETP.NE.AND P4, PT, R5, RZ, PT ;  /* 0x000000ff0500720c */ /* 0x000fe20003f85270 */
[----:B------:R-:W-:Y:S01]  /*05b0*/  @!P0 IMAD.MOV.U32 R4, RZ, RZ, R12 ;  /* 0x000000ffff048224 */ /* 0x000fe200078e000c */
[----:B-1----:R0:W-:Y:S01]  /*05c0*/  @!P0 STG.E desc[UR4][R14.64], R26 ;  /* 0x0000001a0e008986 */ /* 0x0021e2000c101904 */
[----:B------:R-:W-:-:S03]  /*05d0*/  @!P0 PRMT R3, R13, 0x7610, R3 ;  /* 0x000076100d038816 */ /* 0x000fc60000000003 */
[C---:B------:R-:W-:Y:S01]  /*05e0*/  @!P0 ISETP.GE.AND P5, PT, R4.reuse, 0x13, PT ;  /* 0x000000130400880c */ /* 0x040fe20003fa6270 */
[----:B---3--:R-:W-:Y:S01]  /*05f0*/  @!P0 VIADD R6, R4, 0x1 ;  /* 0x0000000104068836 */ /* 0x008fe20000000000 */
[----:B--2---:R0:W-:Y:S02]  /*0600*/  @!P0 STG.E desc[UR4][R10.64], R28 ;  /* 0x0000001c0a008986 */ /* 0x0041e4000c101904 */
[----:B------:R-:W-:Y:S01]  /*0610*/  @!P0 SEL R7, R3, 0x1, P5 ;  /* 0x0000000103078807 */ /* 0x000fe20002800000 */
[----:B------:R-:W-:-:S03]  /*0620*/  @!P0 IMAD.MOV.U32 R4, RZ, RZ, R6 ;  /* 0x000000ffff048224 */ /* 0x000fc600078e0006 */
[----:B------:R-:W-:Y:S01]  /*0630*/  @!P0 PRMT R3, R7, 0x7610, R3 ;  /* 0x0000761007038816 */ /* 0x000fe20000000003 */
[----:B------:R-:W-:Y:S06]  /*0640*/  @P4 BRA `(.L_x_5) ;  /* 0xfffffff800f04947 */ /* 0x000fec000383ffff */
.L_x_4:
[----:B------:R-:W-:Y:S05]  /*0650*/  BSYNC.RECONVERGENT B1 ;  /* 0x0000000000017941 */ /* 0x000fea0003800200 */
.L_x_3:
[----:B------:R-:W-:Y:S05]  /*0660*/  @!P3 BRA `(.L_x_2) ;  /* 0x000000040000b947 */ /* 0x000fea0003800000 */
[----:B------:R-:W-:Y:S04]  /*0670*/  BSSY.RECONVERGENT B1, `(.L_x_6) ;  /* 0x000001f000017945 */ /* 0x000fe80003800200 */
[----:B------:R-:W-:Y:S05]  /*0680*/  @!P2 BRA `(.L_x_7) ;  /* 0x000000000074a947 */ /* 0x000fea0003800000 */
[----:B------:R-:W-:Y:S01]  /*0690*/  ISETP.NE.AND P0, PT, R0, 0x5, PT ;  /* 0x000000050000780c */ /* 0x000fe20003f05270 */
[----:B------:R-:W-:-:S12]  /*06a0*/  BSSY.RECONVERGENT B2, `(.L_x_8) ;  /* 0x000000e000027945 */ /* 0x000fd80003800200 */
[----:B------:R-:W-:Y:S05]  /*06b0*/  @P0 BRA `(.L_x_9) ;  /* 0x0000000000300947 */ /* 0x000fea0003800000 */
[----:B------:R-:W1:Y:S01]  /*06c0*/  LDC.64 R6, c[0x0][0x380] ;  /* 0x0000e000ff067b82 */ /* 0x000e620000000a00 */
[----:B------:R-:W-:Y:S01]  /*06d0*/  IMAD.MOV.U32 R5, RZ, RZ, 0x1b653 ;  /* 0x0001b653ff057424 */ /* 0x000fe200078e00ff */
[C---:B------:R-:W-:Y:S01]  /*06e0*/  ISETP.GE.AND P1, PT, R4.reuse, 0x13, PT ;  /* 0x000000130400780c */ /* 0x040fe20003f26270 */
[----:B0-----:R-:W-:Y:S02]  /*06f0*/  IMAD.MOV.U32 R11, RZ, RZ, 0x1b653 ;  /* 0x0001b653ff0b7424 */ /* 0x001fe400078e00ff */
[----:B------:R-:W-:Y:S01]  /*0700*/  VIADD R4, R4, 0x1 ;  /* 0x0000000104047836 */ /* 0x000fe20000000000 */
[----:B------:R-:W-:Y:S02]  /*0710*/  SEL R3, R3, 0x1, P1 ;  /* 0x0000000103037807 */ /* 0x000fe40000800000 */
[----:B------:R-:W0:Y:S02]  /*0720*/  LDC.64 R8, c[0x0][0x380] ;  /* 0x0000e000ff087b82 */ /* 0x000e240000000a00 */
[C---:B------:R-:W-:Y:S01]  /*0730*/  ISETP.GE.AND P1, PT, R4.reuse, 0x13, PT ;  /* 0x000000130400780c */ /* 0x040fe20003f26270 */
[----:B------:R-:W-:-:S03]  /*0740*/  VIADD R4, R4, 0x1 ;  /* 0x0000000104047836 */ /* 0x000fc60000000000 */
[----:B------:R-:W-:Y:S01]  /*0750*/  SEL R3, R3, 0x1, P1 ;  /* 0x0000000103037807 */ /* 0x000fe20000800000 */
[----:B-1----:R1:W-:Y:S04]  /*0760*/  STG.E desc[UR4][R6.64], R5 ;  /* 0x0000000506007986 */ /* 0x0023e8000c101904 */
[----:B0-----:R1:W-:Y:S04]  /*0770*/  STG.E desc[UR4][R8.64], R11 ;  /* 0x0000000b08007986 */ /* 0x0013e8000c101904 */
.L_x_9:
[----:B------:R-:W-:Y:S05]  /*0780*/  BSYNC.RECONVERGENT B2 ;  /* 0x0000000000027941 */ /* 0x000fea0003800200 */
.L_x_8:
[----:B------:R-:W-:Y:S05]  /*0790*/  @P0 BRA `(.L_x_7) ;  /* 0x0000000000300947 */ /* 0x000fea0003800000 */
[----:B-1----:R-:W1:Y:S01]  /*07a0*/  LDC.64 R6, c[0x0][0x380] ;  /* 0x0000e000ff067b82 */ /* 0x002e620000000a00 */
[----:B------:R-:W-:Y:S01]  /*07b0*/  IMAD.MOV.U32 R5, RZ, RZ, 0x1b653 ;  /* 0x0001b653ff057424 */ /* 0x000fe200078e00ff */
[C---:B------:R-:W-:Y:S01]  /*07c0*/  ISETP.GE.AND P1, PT, R4.reuse, 0x13, PT ;  /* 0x000000130400780c */ /* 0x040fe20003f26270 */
[----:B------:R-:W-:-:S03]  /*07d0*/  VIADD R4, R4, 0x1 ;  /* 0x0000000104047836 */ /* 0x000fc60000000000 */
[----:B------:R-:W-:Y:S01]  /*07e0*/  SEL R3, R3, 0x1, P1 ;  /* 0x0000000103037807 */ /* 0x000fe20000800000 */
[C---:B------:R-:W-:Y:S01]  /*07f0*/  @!P0 VIADD R8, R4.reuse, 0x1 ;  /* 0x0000000104088836 */ /* 0x040fe20000000000 */
[----:B------:R-:W-:-:S03]  /*0800*/  @!P0 ISETP.GE.AND P1, PT, R4, 0x13, PT ;  /* 0x000000130400880c */ /* 0x000fc60003f26270 */
[----:B------:R-:W-:Y:S01]  /*0810*/  @!P0 IMAD.MOV.U32 R4, RZ, RZ, R8 ;  /* 0x000000ffff048224 */ /* 0x000fe200078e0008 */
[----:B------:R-:W-:-:S04]  /*0820*/  @!P0 SEL R9, R3, 0x1, P1 ;  /* 0x0000000103098807 */ /* 0x000fc80000800000 */
[----:B------:R-:W-:Y:S01]  /*0830*/  @!P0 PRMT R3, R9, 0x7610, R3 ;  /* 0x0000761009038816 */ /* 0x000fe20000000003 */
[----:B-1----:R2:W-:Y:S04]  /*0840*/  STG.E desc[UR4][R6.64], R5 ;  /* 0x0000000506007986 */ /* 0x0025e8000c101904 */
[----:B------:R2:W-:Y:S02]  /*0850*/  @!P0 STG.E desc[UR4][R6.64], R5 ;  /* 0x0000000506008986 */ /* 0x0005e4000c101904 */
.L_x_7:
[----:B------:R-:W-:Y:S05]  /*0860*/  BSYNC.RECONVERGENT B1 ;  /* 0x0000000000017941 */ /* 0x000fea0003800200 */
.L_x_6:
[----:B------:R-:W-:-:S13]  /*0870*/  ISETP.NE.AND P0, PT, R21, RZ, PT ;  /* 0x000000ff1500720c */ /* 0x000fda0003f05270 */
[----:B------:R-:W-:Y:S05]  /*0880*/  @!P0 BRA `(.L_x_2) ;  /* 0x0000000000788947 */ /* 0x000fea0003800000 */
[----:B------:R-:W-:Y:S01]  /*0890*/  ISETP.NE.AND P0, PT, R0, 0x5, PT ;  /* 0x000000050000780c */ /* 0x000fe20003f05270 */
[----:B------:R-:W-:Y:S01]  /*08a0*/  BSSY.RECONVERGENT B1, `(.L_x_10) ;  /* 0x0000016000017945 */ /* 0x000fe20003800200 */
[----:B------:R-:W-:Y:S02]  /*08b0*/  ISETP.NE.AND P1, PT, R21, 0x1, PT ;  /* 0x000000011500780c */ /* 0x000fe40003f25270 */
[----:B-12---:R-:W-:-:S09]  /*08c0*/  PRMT R5, R3, 0x7610, R5 ;  /* 0x0000761003057816 */ /* 0x006fd20000000005 */
[----:B------:R-:W1:Y:S01]  /*08d0*/  @!P0 LDC.64 R6, c[0x0][0x380] ;  /* 0x0000e000ff068b82 */ /* 0x000e620000000a00 */
[----:B------:R-:W-:Y:S01]  /*08e0*/  @!P0 IMAD.MOV.U32 R17, RZ, RZ, 0x1b653 ;  /* 0x0001b653ff118424 */ /* 0x000fe200078e00ff */
[----:B------:R-:W-:Y:S06]  /*08f0*/  @!P1 BRA `(.L_x_11) ;  /* 0x0000000000409947 */ /* 0x000fec0003800000 */
[----:B------:R-:W-:Y:S02]  /*0900*/  ISETP.NE.AND P1, PT, R0, 0x5, PT ;  /* 0x000000050000780c */ /* 0x000fe40003f25270 */
[----:B------:R-:W-:-:S11]  /*0910*/  PRMT R5, R3, 0x7610, R5 ;  /* 0x0000761003057816 */ /* 0x000fd60000000005 */
[----:B------:R-:W-:Y:S05]  /*0920*/  @P1 BRA `(.L_x_11) ;  /* 0x0000000000341947 */ /* 0x000fea0003800000 */
[----:B------:R-:W2:Y:S01]  /*0930*/  LDC.64 R8, c[0x0][0x380] ;  /* 0x0000e000ff087b82 */ /* 0x000ea20000000a00 */
[----:B------:R-:W-:Y:S01]  /*0940*/  IMAD.MOV.U32 R13, RZ, RZ, 0x1b653 ;  /* 0x0001b653ff0d7424 */ /* 0x000fe200078e00ff */
[C---:B------:R-:W-:Y:S01]  /*0950*/  ISETP.GE.AND P1, PT, R4.reuse, 0x13, PT ;  /* 0x000000130400780c */ /* 0x040fe20003f26270 */
[----:B0-----:R-:W-:Y:S02]  /*0960*/  IMAD.MOV.U32 R15, RZ, RZ, 0x1b653 ;  /* 0x0001b653ff0f7424 */ /* 0x001fe400078e00ff */
[----:B------:R-:W-:Y:S01]  /*0970*/  VIADD R4, R4, 0x1 ;  /* 0x0000000104047836 */ /* 0x000fe20000000000 */
[----:B------:R-:W-:Y:S02]  /*0980*/  SEL R3, R3, 0x1, P1 ;  /* 0x0000000103037807 */ /* 0x000fe40000800000 */
[----:B------:R-:W0:Y:S02]  /*0990*/  LDC.64 R10, c[0x0][0x380] ;  /* 0x0000e000ff0a7b82 */ /* 0x000e240000000a00 */
[C---:B------:R-:W-:Y:S01]  /*09a0*/  ISETP.GE.AND P1, PT, R4.reuse, 0x13, PT ;  /* 0x000000130400780c */ /* 0x040fe20003f26270 */
[----:B------:R-:W-:Y:S01]  /*09b0*/  VIADD R4, R4, 0x1 ;  /* 0x0000000104047836 */ /* 0x000fe20000000000 */
[----:B------:R-:W-:-:S04]  /*09c0*/  PRMT R5, R3, 0x7610, R5 ;  /* 0x0000761003057816 */ /* 0x000fc80000000005 */
[----:B------:R-:W-:Y:S01]  /*09d0*/  SEL R5, R5, 0x1, P1 ;  /* 0x0000000105057807 */ /* 0x000fe20000800000 */
[----:B--2---:R2:W-:Y:S04]  /*09e0*/  STG.E desc[UR4][R8.64], R13 ;  /* 0x0000000d08007986 */ /* 0x0045e8000c101904 */
[----:B0-----:R2:W-:Y:S02]  /*09f0*/  STG.E desc[UR4][R10.64], R15 ;  /* 0x0000000f0a007986 */ /* 0x0015e4000c101904 */
.L_x_11:
[----:B------:R-:W-:Y:S05]  /*0a00*/  BSYNC.RECONVERGENT B1 ;  /* 0x0000000000017941 */ /* 0x000fea0003800200 */
.L_x_10:
[----:B-1----:R3:W-:Y:S01]  /*0a10*/  @!P0 STG.E desc[UR4][R6.64], R17 ;  /* 0x0000001106008986 */ /* 0x0027e2000c101904 */
[C---:B------:R-:W-:Y:S01]  /*0a20*/  @!P0 ISETP.GE.AND P1, PT, R4.reuse, 0x13, PT ;  /* 0x000000130400880c */ /* 0x040fe20003f26270 */
[----:B------:R-:W-:Y:S01]  /*0a30*/  @!P0 VIADD R4, R4, 0x1 ;  /* 0x0000000104048836 */ /* 0x000fe20000000000 */
[C---:B------:R-:W-:Y:S02]  /*0a40*/  PRMT R3, R5.reuse, 0x7610, R3 ;  /* 0x0000761005037816 */ /* 0x040fe40000000003 */
[----:B------:R-:W-:-:S04]  /*0a50*/  @!P0 SEL R5, R5, 0x1, P1 ;  /* 0x0000000105058807 */ /* 0x000fc80000800000 */
[----:B------:R-:W-:-:S07]  /*0a60*/  @!P0 PRMT R3, R5, 0x7610, R3 ;  /* 0x0000761005038816 */ /* 0x000fce0000000003 */
.L_x_2:
[----:B------:R-:W-:Y:S05]  /*0a70*/  BSYNC.RECONVERGENT B0 ;  /* 0x0000000000007941 */ /* 0x000fea0003800200 */
.L_x_1:
[----:B------:R-:W-:-:S13]  /*0a80*/  ISETP.NE.AND P0, PT, R0, RZ, PT ;  /* 0x000000ff0000720c */ /* 0x000fda0003f05270 */
[----:B------:R-:W-:Y:S05]  /*0a90*/  @P0 BRA `(.L_x_12) ;  /* 0x0000000000100947 */ /* 0x000fea0003800000 */
[----:B-123--:R-:W1:Y:S02]  /*0aa0*/  LDC.64 R6, c[0x0][0x380] ;  /* 0x0000e000ff067b82 */ /* 0x00ee640000000a00 */
[----:B-1----:R-:W2:Y:S02]  /*0ab0*/  LDG.E R5, desc[UR4][R6.64+0x410] ;  /* 0x0004100406057981 */ /* 0x002ea4000c1e1900 */
[----:B--2---:R-:W-:-:S05]  /*0ac0*/  VIADD R5, R5, 0x1 ;  /* 0x0000000105057836 */ /* 0x004fca0000000000 */
[----:B------:R4:W-:Y:S02]  /*0ad0*/  STG.E desc[UR4][R6.64+0x410], R5 ;  /* 0x0004100506007986 */ /* 0x0009e4000c101904 */
.L_x_12:
[----:B------:R-:W-:Y:S01]  /*0ae0*/  LOP3.LUT P0, RZ, R3, 0xff, RZ, 0xc0, !PT ;  /* 0x000000ff03ff7812 */ /* 0x000fe2000780c0ff */
[----:B------:R-:W-:-:S12]  /*0af0*/  WARPSYNC.ALL ;  /* 0x0000000000007948 */ /* 0x000fd80003800000 */
[----:B------:R-:W-:Y:S06]  /*0b00*/  BAR.RED.OR.DEFER_BLOCKING 0x0, P0 ;  /* 0x0000000000007b1d */ /* 0x000fec0000014800 */
[----:B------:R-:W5:Y:S02]  /*0b10*/  B2R.RESULT RZ, P0 ;  /* 0x0000000000ff731c */ /* 0x000f640000004000 */
[----:B-----5:R-:W-:Y:S05]  /*0b20*/  @P0 BRA `(.L_x_13) ;  /* 0xfffffff400840947 */ /* 0x020fea000383ffff */
.L_x_0:
[----:B-12-4-:R-:W1:Y:S01]  /*0b30*/  LDC.64 R4, c[0x0][0x380] ;  /* 0x0000e000ff047b82 */ /* 0x016e620000000a00 */
[----:B------:R-:W-:Y:S01]  /*0b40*/  ISETP.NE.AND P0, PT, R0, 0x11, PT ;  /* 0x000000110000780c */ /* 0x000fe20003f05270 */
[----:B------:R-:W-:Y:S06]  /*0b50*/  WARPSYNC.ALL ;  /* 0x0000000000007948 */ /* 0x000fec0003800000 */
[----:B------:R-:W-:Y:S01]  /*0b60*/  BAR.SYNC.DEFER_BLOCKING 0x0 ;  /* 0x0000000000007b1d */ /* 0x000fe20000010000 */
[----:B------:R-:W-:-:S05]  /*0b70*/  IMAD.MOV.U32 R9, RZ, RZ, 0x1326f969 ;  /* 0x1326f969ff097424 */ /* 0x000fca00078e00ff */
[----:B------:R-:W-:Y:S04]  /*0b80*/  BSSY.RECONVERGENT B0, `(.L_x_14) ;  /* 0x0000005000007945 */ /* 0x000fe80003800200 */
[----:B------:R-:W-:Y:S05]  /*0b90*/  @P0 BRA `(.L_x_15) ;  /* 0x00000000000c0947 */ /* 0x000fea0003800000 */
[----:B------:R-:W3:Y:S02]  /*0ba0*/  LDC.64 R2, c[0x0][0x380] ;  /* 0x0000e000ff027b82 */ /* 0x000ee40000000a00 */
[----:B---3--:R-:W2:Y:S04]  /*0bb0*/  LDG.E R7, desc[UR4][R2.64] ;  /* 0x0000000402077981 */ /* 0x008ea8000c1e1900 */
[----:B--2---:R2:W-:Y:S02]  /*0bc0*/  STG.E desc[UR4][R2.64+0x4], R7 ;  /* 0x0000040702007986 */ /* 0x0045e4000c101904 */
.L_x_15:
[----:B------:R-:W-:Y:S05]  /*0bd0*/  BSYNC.RECONVERGENT B0 ;  /* 0x0000000000007941 */ /* 0x000fea0003800200 */
.L_x_14:
[----:B-1----:R-:W-:Y:S01]  /*0be0*/  STG.E desc[UR4][R4.64+0x8], R9 ;  /* 0x0000080904007986 */ /* 0x002fe2000c101904 */
[----:B------:R-:W-:Y:S05]  /*0bf0*/  EXIT ;  /* 0x000000000000794d */ /* 0x000fea0003800000 */
.L_x_16:
[----:B------:R-:W-:-:S00]  /*0c00*/  BRA `(.L_x_16) ;  /* 0xfffffffc00fc7947 */ /* 0x000fc0000383ffff */
[----:B------:R-:W-:-:S00]  /*0c10*/  NOP ;  /* 0x0000000000007918 */ /* 0x000fc00000000000 */
        /* <DEDUP_REMOVED lines=14> */
.L_x_17:


//--------------------- .nv.shared.reserved.0     --------------------------
	.section	.nv.shared.reserved.0,"aw",@nobits
	.weak		__nv_reservedSMEM_offset_0_alias
	.size		__nv_reservedSMEM_offset_0_alias, 0, 64
	.other		__nv_reservedSMEM_offset_0_alias,@"STO_CUDA_RESERVED_SHARED STV_DEFAULT"
__nv_reservedSMEM_offset_0_alias:
	.zero		0
	.zero		64


//--------------------- .nv.constant0._Z4permPi   --------------------------
	.section	.nv.constant0._Z4permPi,"a",@progbits
	.sectionflags	@""
	.align	4
.nv.constant0._Z4permPi:
	.zero		904


//--------------------- SYMBOLS --------------------------

	.type		.nv.reservedSmem.offset0,@object
	.size		.nv.reservedSmem.offset0,0x4
